//
// Generated by NVIDIA NVVM Compiler
//
// Compiler Build ID: CL-36424714
// Cuda compilation tools, release 13.0, V13.0.88
// Based on NVVM 20.0.0
//

.version 9.0
.target sm_100
.address_size 64

	// .globl	_Z9genRandomPyy

.visible .entry _Z9genRandomPyy(
	.param .u64 .ptr .align 1 _Z9genRandomPyy_param_0,
	.param .u64 _Z9genRandomPyy_param_1
)
{
	.reg .b32 	%r<5>;
	.reg .b64 	%rd<6>;

	ld.param.u64 	%rd1, [_Z9genRandomPyy_param_0];
	ld.param.u64 	%rd2, [_Z9genRandomPyy_param_1];
	cvta.to.global.u64 	%rd3, %rd1;
	mov.u32 	%r1, %ntid.x;
	mov.u32 	%r2, %ctaid.x;
	mov.u32 	%r3, %tid.x;
	mad.lo.s32 	%r4, %r1, %r2, %r3;
	mul.wide.s32 	%rd4, %r4, 8;
	add.s64 	%rd5, %rd3, %rd4;
	st.global.u64 	[%rd5], %rd2;
	ret;

}
	// .globl	_Z11genRandom_sPyy
.visible .entry _Z11genRandom_sPyy(
	.param .u64 .ptr .align 1 _Z11genRandom_sPyy_param_0,
	.param .u64 _Z11genRandom_sPyy_param_1
)
{
	.reg .b32 	%r<12>;
	.reg .b64 	%rd<6>;

	ld.param.u64 	%rd1, [_Z11genRandom_sPyy_param_0];
	cvta.to.global.u64 	%rd2, %rd1;
	mov.u32 	%r1, %ntid.x;
	mov.u32 	%r2, %ctaid.x;
	mov.u32 	%r3, %tid.x;
	mad.lo.s32 	%r4, %r1, %r2, %r3;
	mad.lo.s32 	%r5, %r4, 114, 514;
	mul.hi.s32 	%r6, %r5, 582214259;
	shr.u32 	%r7, %r6, 31;
	shr.s32 	%r8, %r6, 9;
	add.s32 	%r9, %r8, %r7;
	mul.lo.s32 	%r10, %r9, 3777;
	sub.s32 	%r11, %r5, %r10;
	cvt.s64.s32 	%rd3, %r11;
	mul.wide.s32 	%rd4, %r4, 8;
	add.s64 	%rd5, %rd2, %rd4;
	st.global.u64 	[%rd5], %rd3;
	ret;

}


// ===== COMPILED SASS (sm_100) =====

	.target	sm_100

	.elftype	@"ET_EXEC"


//--------------------- .note.nv.tkinfo           --------------------------
	.section	.note.nv.tkinfo,"",@"SHT_NOTE"
	.sectionflags	@"SHF_NOTE_NV_TKINFO"
	.tkinfo
        /*0018*/ 	.word	0x00000002
        /*0030*/ 	.string	""
        /*0030*/ 	.string	"ptxas"
        /*0030*/ 	.string	"Cuda compilation tools, release 13.0, V13.0.88"
        /*0030*/ 	.string	"Build cuda_13.0.r13.0/compiler.36424714_0"
        /*0030*/ 	.string	"-arch sm_100 -m 64 "



//--------------------- .note.nv.cuinfo           --------------------------
	.section	.note.nv.cuinfo,"",@"SHT_NOTE"
	.sectionflags	@"SHF_NOTE_NV_CUINFO"
        /*0018*/ 	.short	0x0002
        /*001a*/ 	.short	0x0064
        /*001c*/ 	.short	0x0082
	.zero		2


//--------------------- .nv.info                  --------------------------
	.section	.nv.info,"",@"SHT_CUDA_INFO"
	.align	4


	//----- nvinfo : EIATTR_REGCOUNT
	.align		4
        /*0000*/ 	.byte	0x04, 0x2f
        /*0002*/ 	.short	(.L_1 - .L_0)
	.align		4
.L_0:
        /*0004*/ 	.word	index@(_Z9genRandomPyy)
        /*0008*/ 	.word	0x0000000a


	//----- nvinfo : EIATTR_FRAME_SIZE
	.align		4
.L_1:
        /*000c*/ 	.byte	0x04, 0x11
        /*000e*/ 	.short	(.L_3 - .L_2)
	.align		4
.L_2:
        /*0010*/ 	.word	index@(_Z9genRandomPyy)
        /*0014*/ 	.word	0x00000000


	//----- nvinfo : EIATTR_REGCOUNT
	.align		4
.L_3:
        /*0018*/ 	.byte	0x04, 0x2f
        /*001a*/ 	.short	(.L_5 - .L_4)
	.align		4
.L_4:
        /*001c*/ 	.word	index@(_Z11genRandom_sPyy)
        /*0020*/ 	.word	0x0000000a


	//----- nvinfo : EIATTR_FRAME_SIZE
	.align		4
.L_5:
        /*0024*/ 	.byte	0x04, 0x11
        /*0026*/ 	.short	(.L_7 - .L_6)
	.align		4
.L_6:
        /*0028*/ 	.word	index@(_Z11genRandom_sPyy)
        /*002c*/ 	.word	0x00000000


	//----- nvinfo : EIATTR_MIN_STACK_SIZE
	.align		4
.L_7:
        /*0030*/ 	.byte	0x04, 0x12
        /*0032*/ 	.short	(.L_9 - .L_8)
	.align		4
.L_8:
        /*0034*/ 	.word	index@(_Z11genRandom_sPyy)
        /*0038*/ 	.word	0x00000000


	//----- nvinfo : EIATTR_MIN_STACK_SIZE
	.align		4
.L_9:
        /*003c*/ 	.byte	0x04, 0x12
        /*003e*/ 	.short	(.L_11 - .L_10)
	.align		4
.L_10:
        /*0040*/ 	.word	index@(_Z9genRandomPyy)
        /*0044*/ 	.word	0x00000000
.L_11:


//--------------------- .nv.compat                --------------------------
	.section	.nv.compat,"",@"SHT_CUDA_COMPAT_INFO"
	.align	4
        /*0000*/ 	.byte	0x02, 0x09, 0x00, 0x00, 0x02, 0x02, 0x01, 0x00, 0x02, 0x05, 0x05, 0x00, 0x03, 0x07, 0x01, 0x01
        /*0010*/ 	.byte	0x02, 0x03, 0x00, 0x00, 0x02, 0x06, 0x01, 0x00, 0x04, 0x0b, 0x08, 0x00, 0x09, 0x00, 0x00, 0x00
        /*0020*/ 	.byte	0x00, 0x00, 0x00, 0x00


//--------------------- .nv.info._Z11genRandom_sPyy --------------------------
	.section	.nv.info._Z11genRandom_sPyy,"",@"SHT_CUDA_INFO"
	.sectionflags	@""
	.align	4


	//----- nvinfo : EIATTR_CUDA_API_VERSION
	.align		4
        /*0000*/ 	.byte	0x04, 0x37
        /*0002*/ 	.short	(.L_13 - .L_12)
.L_12:
        /*0004*/ 	.word	0x00000082


	//----- nvinfo : EIATTR_KPARAM_INFO
	.align		4
.L_13:
        /*0008*/ 	.byte	0x04, 0x17
        /*000a*/ 	.short	(.L_15 - .L_14)
.L_14:
        /*000c*/ 	.word	0x00000000
        /*0010*/ 	.short	0x0001
        /*0012*/ 	.short	0x0008
        /*0014*/ 	.byte	0x00, 0xf0, 0x21, 0x00


	//----- nvinfo : EIATTR_KPARAM_INFO
	.align		4
.L_15:
        /*0018*/ 	.byte	0x04, 0x17
        /*001a*/ 	.short	(.L_17 - .L_16)
.L_16:
        /*001c*/ 	.word	0x00000000
        /*0020*/ 	.short	0x0000
        /*0022*/ 	.short	0x0000
        /*0024*/ 	.byte	0x00, 0xf5, 0x21, 0x00


	//----- nvinfo : EIATTR_SPARSE_MMA_MASK
	.align		4
.L_17:
        /*0028*/ 	.byte	0x03, 0x50
        /*002a*/ 	.short	0x0000


	//----- nvinfo : EIATTR_MAXREG_COUNT
	.align		4
        /*002c*/ 	.byte	0x03, 0x1b
        /*002e*/ 	.short	0x00ff


	//----- nvinfo : EIATTR_MERCURY_ISA_VERSION
	.align		4
        /*0030*/ 	.byte	0x03, 0x5f
        /*0032*/ 	.short	0x0101


	//----- nvinfo : EIATTR_VRC_CTA_INIT_COUNT
	.align		4
        /*0034*/ 	.byte	0x02, 0x4a
	.zero		1
	.zero		1


	//----- nvinfo : EIATTR_EXIT_INSTR_OFFSETS
	.align		4
        /*0038*/ 	.byte	0x04, 0x1c
        /*003a*/ 	.short	(.L_19 - .L_18)


	//   ....[0]....
.L_18:
        /*003c*/ 	.word	0x00000100


	//----- nvinfo : EIATTR_CBANK_PARAM_SIZE
	.align		4
.L_19:
        /*0040*/ 	.byte	0x03, 0x19
        /*0042*/ 	.short	0x0010


	//----- nvinfo : EIATTR_PARAM_CBANK
	.align		4
        /*0044*/ 	.byte	0x04, 0x0a
        /*0046*/ 	.short	(.L_21 - .L_20)
	.align		4
.L_20:
        /*0048*/ 	.word	index@(.nv.constant0._Z11genRandom_sPyy)
        /*004c*/ 	.short	0x0380
        /*004e*/ 	.short	0x0010


	//----- nvinfo : EIATTR_SW_WAR
	.align		4
.L_21:
        /*0050*/ 	.byte	0x04, 0x36
        /*0052*/ 	.short	(.L_23 - .L_22)
.L_22:
        /*0054*/ 	.word	0x00000008
.L_23:


//--------------------- .nv.info._Z9genRandomPyy  --------------------------
	.section	.nv.info._Z9genRandomPyy,"",@"SHT_CUDA_INFO"
	.sectionflags	@""
	.align	4


	//----- nvinfo : EIATTR_CUDA_API_VERSION
	.align		4
        /*0000*/ 	.byte	0x04, 0x37
        /*0002*/ 	.short	(.L_25 - .L_24)
.L_24:
        /*0004*/ 	.word	0x00000082


	//----- nvinfo : EIATTR_KPARAM_INFO
	.align		4
.L_25:
        /*0008*/ 	.byte	0x04, 0x17
        /*000a*/ 	.short	(.L_27 - .L_26)
.L_26:
        /*000c*/ 	.word	0x00000000
        /*0010*/ 	.short	0x0001
        /*0012*/ 	.short	0x0008
        /*0014*/ 	.byte	0x00, 0xf0, 0x21, 0x00


	//----- nvinfo : EIATTR_KPARAM_INFO
	.align		4
.L_27:
        /*0018*/ 	.byte	0x04, 0x17
        /*001a*/ 	.short	(.L_29 - .L_28)
.L_28:
        /*001c*/ 	.word	0x00000000
        /*0020*/ 	.short	0x0000
        /*0022*/ 	.short	0x0000
        /*0024*/ 	.byte	0x00, 0xf5, 0x21, 0x00


	//----- nvinfo : EIATTR_SPARSE_MMA_MASK
	.align		4
.L_29:
        /*0028*/ 	.byte	0x03, 0x50
        /*002a*/ 	.short	0x0000


	//----- nvinfo : EIATTR_MAXREG_COUNT
	.align		4
        /*002c*/ 	.byte	0x03, 0x1b
        /*002e*/ 	.short	0x00ff


	//----- nvinfo : EIATTR_MERCURY_ISA_VERSION
	.align		4
        /*0030*/ 	.byte	0x03, 0x5f
        /*0032*/ 	.short	0x0101


	//----- nvinfo : EIATTR_VRC_CTA_INIT_COUNT
	.align		4
        /*0034*/ 	.byte	0x02, 0x4a
	.zero		1
	.zero		1


	//----- nvinfo : EIATTR_EXIT_INSTR_OFFSETS
	.align		4
        /*0038*/ 	.byte	0x04, 0x1c
        /*003a*/ 	.short	(.L_31 - .L_30)


	//   ....[0]....
.L_30:
        /*003c*/ 	.word	0x000000a0


	//----- nvinfo : EIATTR_CBANK_PARAM_SIZE
	.align		4
.L_31:
        /*0040*/ 	.byte	0x03, 0x19
        /*0042*/ 	.short	0x0010


	//----- nvinfo : EIATTR_PARAM_CBANK
	.align		4
        /*0044*/ 	.byte	0x04, 0x0a
        /*0046*/ 	.short	(.L_33 - .L_32)
	.align		4
.L_32:
        /*0048*/ 	.word	index@(.nv.constant0._Z9genRandomPyy)
        /*004c*/ 	.short	0x0380
        /*004e*/ 	.short	0x0010


	//----- nvinfo : EIATTR_SW_WAR
	.align		4
.L_33:
        /*0050*/ 	.byte	0x04, 0x36
        /*0052*/ 	.short	(.L_35 - .L_34)
.L_34:
        /*0054*/ 	.word	0x00000008
.L_35:


//--------------------- .nv.callgraph             --------------------------
	.section	.nv.callgraph,"",@"SHT_CUDA_CALLGRAPH"
	.align	4
	.sectionentsize	8
	.align		4
        /*0000*/ 	.word	0x00000000
	.align		4
        /*0004*/ 	.word	0xffffffff
	.align		4
        /*0008*/ 	.word	0x00000000
	.align		4
        /*000c*/ 	.word	0xfffffffe
	.align		4
        /*0010*/ 	.word	0x00000000
	.align		4
        /*0014*/ 	.word	0xfffffffd
	.align		4
        /*0018*/ 	.word	0x00000000
	.align		4
        /*001c*/ 	.word	0xfffffffc


//--------------------- .text._Z11genRandom_sPyy  --------------------------
	.section	.text._Z11genRandom_sPyy,"ax",@progbits
	.align	128
        .global         _Z11genRandom_sPyy
        .type           _Z11genRandom_sPyy,@function
        .size           _Z11genRandom_sPyy,(.L_x_2 - _Z11genRandom_sPyy)
        .other          _Z11genRandom_sPyy,@"STO_CUDA_ENTRY STV_DEFAULT"
_Z11genRandom_sPyy:
.text._Z11genRandom_sPyy:
[----:B------:R-:W-:Y:S01]  /*0000*/  LDC R1, c[0x0][0x37c] ;  /* 0x0000df00ff017b82 */ /* 0x000fe20000000800 */
[----:B------:R-:W0:Y:S01]  /*0010*/  S2R R7, SR_CTAID.X ;  /* 0x0000000000077919 */ /* 0x000e220000002500 */
[----:B------:R-:W0:Y:S01]  /*0020*/  LDCU UR4, c[0x0][0x360] ;  /* 0x00006c00ff0477ac */ /* 0x000e220008000800 */
[----:B------:R-:W-:-:S05]  /*0030*/  HFMA2 R2, -RZ, RZ, 0, 6.79492950439453125e-06 ;  /* 0x00000072ff027431 */ /* 0x000fca00000001ff */
[----:B------:R-:W1:Y:S01]  /*0040*/  LDC.64 R4, c[0x0][0x380] ;  /* 0x0000e000ff047b82 */ /* 0x000e620000000a00 */
[----:B------:R-:W0:Y:S02]  /*0050*/  S2R R0, SR_TID.X ;  /* 0x0000000000007919 */ /* 0x000e240000002100 */
[----:B0-----:R-:W-:Y:S01]  /*0060*/  IMAD R7, R7, UR4, R0 ;  /* 0x0000000407077c24 */ /* 0x001fe2000f8e0200 */
[----:B------:R-:W0:Y:S03]  /*0070*/  LDCU.64 UR4, c[0x0][0x358] ;  /* 0x00006b00ff0477ac */ /* 0x000e260008000a00 */
[C---:B------:R-:W-:Y:S02]  /*0080*/  IMAD R2, R7.reuse, R2, 0x202 ;  /* 0x0000020207027424 */ /* 0x040fe400078e0202 */
[----:B-1----:R-:W-:-:S04]  /*0090*/  IMAD.WIDE R4, R7, 0x8, R4 ;  /* 0x0000000807047825 */ /* 0x002fc800078e0204 */
[----:B------:R-:W-:-:S05]  /*00a0*/  IMAD.HI R0, R2, 0x22b3e273, RZ ;  /* 0x22b3e27302007827 */ /* 0x000fca00078e02ff */
[----:B------:R-:W-:-:S04]  /*00b0*/  SHF.R.U32.HI R3, RZ, 0x1f, R0 ;  /* 0x0000001fff037819 */ /* 0x000fc80000011600 */
[----:B------:R-:W-:-:S05]  /*00c0*/  LEA.HI.SX32 R3, R0, R3, 0x17 ;  /* 0x0000000300037211 */ /* 0x000fca00078fbaff */
[----:B------:R-:W-:-:S05]  /*00d0*/  IMAD R2, R3, -0xec1, R2 ;  /* 0xfffff13f03027824 */ /* 0x000fca00078e0202 */
[----:B------:R-:W-:-:S05]  /*00e0*/  SHF.R.S32.HI R3, RZ, 0x1f, R2 ;  /* 0x0000001fff037819 */ /* 0x000fca0000011402 */
[----:B0-----:R-:W-:Y:S01]  /*00f0*/  STG.E.64 desc[UR4][R4.64], R2 ;  /* 0x0000000204007986 */ /* 0x001fe2000c101b04 */
[----:B------:R-:W-:Y:S05]  /*0100*/  EXIT ;  /* 0x000000000000794d */ /* 0x000fea0003800000 */
.L_x_0:
[----:B------:R-:W-:-:S00]  /*0110*/  BRA `(.L_x_0) ;  /* 0xfffffffc00fc7947 */ /* 0x000fc0000383ffff */
[----:B------:R-:W-:-:S00]  /*0120*/  NOP ;  /* 0x0000000000007918 */ /* 0x000fc00000000000 */
        /* <DEDUP_REMOVED lines=13> */
.L_x_2:


//--------------------- .text._Z9genRandomPyy     --------------------------
	.section	.text._Z9genRandomPyy,"ax",@progbits
	.align	128
        .global         _Z9genRandomPyy
        .type           _Z9genRandomPyy,@function
        .size           _Z9genRandomPyy,(.L_x_3 - _Z9genRandomPyy)
        .other          _Z9genRandomPyy,@"STO_CUDA_ENTRY STV_DEFAULT"
_Z9genRandomPyy:
.text._Z9genRandomPyy:
[----:B------:R-:W-:Y:S01]  /*0000*/  LDC R1, c[0x0][0x37c] ;  /* 0x0000df00ff017b82 */ /* 0x000fe20000000800 */
[----:B------:R-:W0:Y:S07]  /*0010*/  S2R R7, SR_CTAID.X ;  /* 0x0000000000077919 */ /* 0x000e2e0000002500 */
[----:B------:R-:W1:Y:S01]  /*0020*/  LDC.64 R2, c[0x0][0x380] ;  /* 0x0000e000ff027b82 */ /* 0x000e620000000a00 */
[----:B------:R-:W0:Y:S01]  /*0030*/  LDCU UR6, c[0x0][0x360] ;  /* 0x00006c00ff0677ac */ /* 0x000e220008000800 */
[----:B------:R-:W0:Y:S01]  /*0040*/  S2R R0, SR_TID.X ;  /* 0x0000000000007919 */ /* 0x000e220000002100 */
[----:B------:R-:W2:Y:S05]  /*0050*/  LDCU.64 UR4, c[0x0][0x358] ;  /* 0x00006b00ff0477ac */ /* 0x000eaa0008000a00 */
[----:B------:R-:W2:Y:S01]  /*0060*/  LDC.64 R4, c[0x0][0x388] ;  /* 0x0000e200ff047b82 */ /* 0x000ea20000000a00 */
[----:B0-----:R-:W-:-:S04]  /*0070*/  IMAD R7, R7, UR6, R0 ;  /* 0x0000000607077c24 */ /* 0x001fc8000f8e0200 */
[----:B-1----:R-:W-:-:S05]  /*0080*/  IMAD.WIDE R2, R7, 0x8, R2 ;  /* 0x0000000807027825 */ /* 0x002fca00078e0202 */
[----:B--2---:R-:W-:Y:S01]  /*0090*/  STG.E.64 desc[UR4][R2.64], R4 ;  /* 0x0000000402007986 */ /* 0x004fe2000c101b04 */
[----:B------:R-:W-:Y:S05]  /*00a0*/  EXIT ;  /* 0x000000000000794d */ /* 0x000fea0003800000 */
.L_x_1:
        /* <DEDUP_REMOVED lines=13> */
.L_x_3:


//--------------------- .nv.shared.reserved.0     --------------------------
	.section	.nv.shared.reserved.0,"aw",@nobits
	.weak		__nv_reservedSMEM_offset_0_alias
	.size		__nv_reservedSMEM_offset_0_alias, 0, 64
	.other		__nv_reservedSMEM_offset_0_alias,@"STO_CUDA_RESERVED_SHARED STV_DEFAULT"
__nv_reservedSMEM_offset_0_alias:
	.zero		0
	.zero		64


//--------------------- .nv.constant0._Z11genRandom_sPyy --------------------------
	.section	.nv.constant0._Z11genRandom_sPyy,"a",@progbits
	.sectionflags	@""
	.align	4
.nv.constant0._Z11genRandom_sPyy:
	.zero		912


//--------------------- .nv.constant0._Z9genRandomPyy --------------------------
	.section	.nv.constant0._Z9genRandomPyy,"a",@progbits
	.sectionflags	@""
	.align	4
.nv.constant0._Z9genRandomPyy:
	.zero		912


//--------------------- SYMBOLS --------------------------

	.type		.nv.reservedSmem.offset0,@object
	.size		.nv.reservedSmem.offset0,0x4
